//
// Generated by NVIDIA NVVM Compiler
//
// Compiler Build ID: CL-36424714
// Cuda compilation tools, release 13.0, V13.0.88
// Based on NVVM 20.0.0
//

.version 9.0
.target sm_100
.address_size 64

	// .globl	_Z11test_vmins2v
.extern .func  (.param .b32 func_retval0) vprintf
(
	.param .b64 vprintf_param_0,
	.param .b64 vprintf_param_1
)
;
.global .align 1 .b8 $str[30] = {82, 101, 115, 117, 108, 116, 32, 111, 102, 32, 95, 95, 118, 109, 105, 110, 115, 50, 58, 32, 40, 37, 100, 44, 32, 37, 100, 41, 10};

.visible .entry _Z11test_vmins2v()
{
	.local .align 8 .b8 	__local_depot0[8];
	.reg .b64 	%SP;
	.reg .b64 	%SPL;
	.reg .b16 	%rs<2>;
	.reg .b32 	%r<8>;
	.reg .b64 	%rd<5>;

	mov.u64 	%SPL, __local_depot0;
	cvta.local.u64 	%SP, %SPL;
	add.u64 	%rd1, %SP, 0;
	add.u64 	%rd2, %SPL, 0;
	mov.b32 	%r2, 1310730;
	mov.b32 	%r3, 1638405;
	// begin inline asm
	min.s16x2 %r1, %r2, %r3;	

	// end inline asm
	{ .reg .b16 tmp; mov.b32 {tmp, %rs1}, %r1; }
	cvt.s32.s16 	%r4, %r1;
	cvt.s32.s16 	%r5, %rs1;
	st.local.v2.u32 	[%rd2], {%r4, %r5};
	mov.u64 	%rd3, $str;
	cvta.global.u64 	%rd4, %rd3;
	{ // callseq 0, 0
	.param .b64 param0;
	st.param.b64 	[param0], %rd4;
	.param .b64 param1;
	st.param.b64 	[param1], %rd1;
	.param .b32 retval0;
	call.uni (retval0), 
	vprintf, 
	(
	param0, 
	param1
	);
	ld.param.b32 	%r6, [retval0];
	} // callseq 0
	ret;

}


// ===== COMPILED SASS (sm_100) =====

	.target	sm_100

	.elftype	@"ET_EXEC"


//--------------------- .note.nv.tkinfo           --------------------------
	.section	.note.nv.tkinfo,"",@"SHT_NOTE"
	.sectionflags	@"SHF_NOTE_NV_TKINFO"
	.tkinfo
        /*0018*/ 	.word	0x00000002
        /*0030*/ 	.string	""
        /*0030*/ 	.string	"ptxas"
        /*0030*/ 	.string	"Cuda compilation tools, release 13.0, V13.0.88"
        /*0030*/ 	.string	"Build cuda_13.0.r13.0/compiler.36424714_0"
        /*0030*/ 	.string	"-arch sm_100 -m 64 "



//--------------------- .note.nv.cuinfo           --------------------------
	.section	.note.nv.cuinfo,"",@"SHT_NOTE"
	.sectionflags	@"SHF_NOTE_NV_CUINFO"
        /*0018*/ 	.short	0x0002
        /*001a*/ 	.short	0x0064
        /*001c*/ 	.short	0x0082
	.zero		2


//--------------------- .nv.info                  --------------------------
	.section	.nv.info,"",@"SHT_CUDA_INFO"
	.align	4


	//----- nvinfo : EIATTR_REGCOUNT
	.align		4
        /*0000*/ 	.byte	0x04, 0x2f
        /*0002*/ 	.short	(.L_2 - .L_1)
	.align		4
.L_1:
        /*0004*/ 	.word	index@(_Z11test_vmins2v)
        /*0008*/ 	.word	0x00000018


	//----- nvinfo : EIATTR_FRAME_SIZE
	.align		4
.L_2:
        /*000c*/ 	.byte	0x04, 0x11
        /*000e*/ 	.short	(.L_4 - .L_3)
	.align		4
.L_3:
        /*0010*/ 	.word	index@(_Z11test_vmins2v)
        /*0014*/ 	.word	0x00000008


	//----- nvinfo : EIATTR_MIN_STACK_SIZE
	.align		4
.L_4:
        /*0018*/ 	.byte	0x04, 0x12
        /*001a*/ 	.short	(.L_6 - .L_5)
	.align		4
.L_5:
        /*001c*/ 	.word	index@(_Z11test_vmins2v)
        /*0020*/ 	.word	0x00000008
.L_6:


//--------------------- .nv.compat                --------------------------
	.section	.nv.compat,"",@"SHT_CUDA_COMPAT_INFO"
	.align	4
        /*0000*/ 	.byte	0x02, 0x09, 0x00, 0x00, 0x02, 0x02, 0x01, 0x00, 0x02, 0x05, 0x05, 0x00, 0x03, 0x07, 0x01, 0x01
        /*0010*/ 	.byte	0x02, 0x03, 0x00, 0x00, 0x02, 0x06, 0x01, 0x00, 0x04, 0x0b, 0x08, 0x00, 0x09, 0x00, 0x00, 0x00
        /*0020*/ 	.byte	0x00, 0x00, 0x00, 0x00


//--------------------- .nv.info._Z11test_vmins2v --------------------------
	.section	.nv.info._Z11test_vmins2v,"",@"SHT_CUDA_INFO"
	.sectionflags	@""
	.align	4


	//----- nvinfo : EIATTR_CUDA_API_VERSION
	.align		4
        /*0000*/ 	.byte	0x04, 0x37
        /*0002*/ 	.short	(.L_8 - .L_7)
.L_7:
        /*0004*/ 	.word	0x00000082


	//----- nvinfo : EIATTR_SPARSE_MMA_MASK
	.align		4
.L_8:
        /*0008*/ 	.byte	0x03, 0x50
        /*000a*/ 	.short	0x0000


	//----- nvinfo : EIATTR_MAXREG_COUNT
	.align		4
        /*000c*/ 	.byte	0x03, 0x1b
        /*000e*/ 	.short	0x00ff


	//----- nvinfo : EIATTR_EXTERNS
	.align		4
        /*0010*/ 	.byte	0x04, 0x0f
        /*0012*/ 	.short	(.L_10 - .L_9)


	//   ....[0]....
	.align		4
.L_9:
        /*0014*/ 	.word	index@(vprintf)


	//----- nvinfo : EIATTR_MERCURY_ISA_VERSION
	.align		4
.L_10:
        /*0018*/ 	.byte	0x03, 0x5f
        /*001a*/ 	.short	0x0101


	//----- nvinfo : EIATTR_VRC_CTA_INIT_COUNT
	.align		4
        /*001c*/ 	.byte	0x02, 0x4a
	.zero		1
	.zero		1


	//----- nvinfo : EIATTR_SYSCALL_OFFSETS
	.align		4
        /*0020*/ 	.byte	0x04, 0x46
        /*0022*/ 	.short	(.L_12 - .L_11)


	//   ....[0]....
.L_11:
        /*0024*/ 	.word	0x00000130


	//----- nvinfo : EIATTR_EXIT_INSTR_OFFSETS
	.align		4
.L_12:
        /*0028*/ 	.byte	0x04, 0x1c
        /*002a*/ 	.short	(.L_14 - .L_13)


	//   ....[0]....
.L_13:
        /*002c*/ 	.word	0x00000140


	//----- nvinfo : EIATTR_SW_WAR
	.align		4
.L_14:
        /*0030*/ 	.byte	0x04, 0x36
        /*0032*/ 	.short	(.L_16 - .L_15)
.L_15:
        /*0034*/ 	.word	0x00000008
.L_16:


//--------------------- .nv.callgraph             --------------------------
	.section	.nv.callgraph,"",@"SHT_CUDA_CALLGRAPH"
	.align	4
	.sectionentsize	8
	.align		4
        /*0000*/ 	.word	0x00000000
	.align		4
        /*0004*/ 	.word	0xffffffff
	.align		4
        /*0008*/ 	.word	index@(_Z11test_vmins2v)
	.align		4
        /*000c*/ 	.word	index@(vprintf)
	.align		4
        /*0010*/ 	.word	0x00000000
	.align		4
        /*0014*/ 	.word	0xfffffffe
	.align		4
        /*0018*/ 	.word	0x00000000
	.align		4
        /*001c*/ 	.word	0xfffffffd
	.align		4
        /*0020*/ 	.word	0x00000000
	.align		4
        /*0024*/ 	.word	0xfffffffc


//--------------------- .nv.constant4             --------------------------
	.section	.nv.constant4,"a",@progbits
	.align	8
	.align		8
.nv.constant4:
        /*0000*/ 	.dword	vprintf
	.align		8
        /*0008*/ 	.dword	$str


//--------------------- .text._Z11test_vmins2v    --------------------------
	.section	.text._Z11test_vmins2v,"ax",@progbits
	.align	128
        .global         _Z11test_vmins2v
        .type           _Z11test_vmins2v,@function
        .size           _Z11test_vmins2v,(.L_x_2 - _Z11test_vmins2v)
        .other          _Z11test_vmins2v,@"STO_CUDA_ENTRY STV_DEFAULT"
_Z11test_vmins2v:
.text._Z11test_vmins2v:
[----:B------:R-:W0:Y:S01]  /*0000*/  LDC R1, c[0x0][0x37c] ;  /* 0x0000df00ff017b82 */ /* 0x000e220000000800 */
[----:B------:R-:W-:Y:S01]  /*0010*/  IMAD.MOV.U32 R0, RZ, RZ, 0x190005 ;  /* 0x00190005ff007424 */ /* 0x000fe200078e00ff */
[----:B------:R-:W1:Y:S01]  /*0020*/  LDCU UR4, c[0x0][0x2f8] ;  /* 0x00005f00ff0477ac */ /* 0x000e620008000800 */
[----:B0-----:R-:W-:-:S03]  /*0030*/  VIADD R1, R1, 0xfffffff8 ;  /* 0xfffffff801017836 */ /* 0x001fc60000000000 */
[----:B------:R-:W-:Y:S01]  /*0040*/  VIMNMX.S16x2 R0, PT, PT, R0, 0x14000a, PT ;  /* 0x0014000a00007848 */ /* 0x000fe20003fe0300 */
[----:B------:R-:W0:Y:S03]  /*0050*/  LDCU.64 UR6, c[0x4][0x8] ;  /* 0x01000100ff0677ac */ /* 0x000e260008000a00 */
[C---:B------:R-:W-:Y:S01]  /*0060*/  PRMT R2, R0.reuse, 0x7632, R2 ;  /* 0x0000763200027816 */ /* 0x040fe20000000002 */
[----:B------:R-:W2:Y:S01]  /*0070*/  LDCU UR5, c[0x0][0x2fc] ;  /* 0x00005f80ff0577ac */ /* 0x000ea20008000800 */
[----:B------:R-:W-:Y:S02]  /*0080*/  PRMT R0, R0, 0x9910, RZ ;  /* 0x0000991000007816 */ /* 0x000fe400000000ff */
[----:B------:R-:W-:-:S03]  /*0090*/  PRMT R3, R2, 0x9910, RZ ;  /* 0x0000991002037816 */ /* 0x000fc600000000ff */
[----:B------:R-:W-:Y:S01]  /*00a0*/  IMAD.MOV.U32 R2, RZ, RZ, R0 ;  /* 0x000000ffff027224 */ /* 0x000fe200078e0000 */
[----:B------:R-:W-:Y:S02]  /*00b0*/  MOV R0, 0x0 ;  /* 0x0000000000007802 */ /* 0x000fe40000000f00 */
[----:B-1----:R-:W-:Y:S02]  /*00c0*/  IADD3 R6, P0, PT, R1, UR4, RZ ;  /* 0x0000000401067c10 */ /* 0x002fe4000ff1e0ff */
[----:B------:R1:W-:Y:S01]  /*00d0*/  STL.64 [R1], R2 ;  /* 0x0000000201007387 */ /* 0x0003e20000100a00 */
[----:B------:R1:W3:Y:S01]  /*00e0*/  LDC.64 R8, c[0x4][R0] ;  /* 0x0100000000087b82 */ /* 0x0002e20000000a00 */
[----:B0-----:R-:W-:Y:S02]  /*00f0*/  IMAD.U32 R4, RZ, RZ, UR6 ;  /* 0x00000006ff047e24 */ /* 0x001fe4000f8e00ff */
[----:B------:R-:W-:Y:S02]  /*0100*/  IMAD.U32 R5, RZ, RZ, UR7 ;  /* 0x00000007ff057e24 */ /* 0x000fe4000f8e00ff */
[----:B--2---:R-:W-:-:S07]  /*0110*/  IMAD.X R7, RZ, RZ, UR5, P0 ;  /* 0x00000005ff077e24 */ /* 0x004fce00080e06ff */
[----:B------:R-:W-:-:S07]  /*0120*/  LEPC R20, `(.L_x_0) ;  /* 0x000000001014794e */ /* 0x000fce0000000000 */
[----:B-1-3--:R-:W-:Y:S05]  /*0130*/  CALL.ABS.NOINC R8 ;  /* 0x0000000008007343 */ /* 0x00afea0003c00000 */
.L_x_0:
[----:B------:R-:W-:Y:S05]  /*0140*/  EXIT ;  /* 0x000000000000794d */ /* 0x000fea0003800000 */
.L_x_1:
[----:B------:R-:W-:-:S00]  /*0150*/  BRA `(.L_x_1) ;  /* 0xfffffffc00fc7947 */ /* 0x000fc0000383ffff */
[----:B------:R-:W-:-:S00]  /*0160*/  NOP ;  /* 0x0000000000007918 */ /* 0x000fc00000000000 */
        /* <DEDUP_REMOVED lines=9> */
.L_x_2:


//--------------------- .nv.global.init           --------------------------
	.section	.nv.global.init,"aw",@progbits
.nv.global.init:
	.type		$str,@object
	.size		$str,(.L_0 - $str)
$str:
        /*0000*/ 	.byte	0x52, 0x65, 0x73, 0x75, 0x6c, 0x74, 0x20, 0x6f, 0x66, 0x20, 0x5f, 0x5f, 0x76, 0x6d, 0x69, 0x6e
        /*0010*/ 	.byte	0x73, 0x32, 0x3a, 0x20, 0x28, 0x25, 0x64, 0x2c, 0x20, 0x25, 0x64, 0x29, 0x0a, 0x00
.L_0:


//--------------------- .nv.shared.reserved.0     --------------------------
	.section	.nv.shared.reserved.0,"aw",@nobits
	.weak		__nv_reservedSMEM_offset_0_alias
	.size		__nv_reservedSMEM_offset_0_alias, 0, 64
	.other		__nv_reservedSMEM_offset_0_alias,@"STO_CUDA_RESERVED_SHARED STV_DEFAULT"
__nv_reservedSMEM_offset_0_alias:
	.zero		0
	.zero		64


//--------------------- .nv.constant0._Z11test_vmins2v --------------------------
	.section	.nv.constant0._Z11test_vmins2v,"a",@progbits
	.sectionflags	@""
	.align	4
.nv.constant0._Z11test_vmins2v:
	.zero		896


//--------------------- SYMBOLS --------------------------

	.type		.nv.reservedSmem.offset0,@object
	.size		.nv.reservedSmem.offset0,0x4
	.type		vprintf,@function
